	.headerflags	@"EF_CUDA_TEXMODE_UNIFIED EF_CUDA_64BIT_ADDRESS EF_CUDA_ACCELERATORS EF_CUDA_SM90 EF_CUDA_VIRTUAL_SM(EF_CUDA_SM90)"
	.elftype	@"ET_EXEC"


//--------------------- .nv.info                  --------------------------
	.section	.nv.info,"",@"SHT_CUDA_INFO"
	.align	4


	//----- nvinfo : EIATTR_REGCOUNT
	.align		4
        /*0000*/ 	.byte	0x04, 0x2f
        /*0002*/ 	.short	(.L_1 - .L_0)
	.align		4
.L_0:
        /*0004*/ 	.word	index@(triton_poi_fused__unsafe_index_add_mul_sub_118)
        /*0008*/ 	.word	0x00000019


	//----- nvinfo : EIATTR_MIN_STACK_SIZE
	.align		4
.L_1:
        /*000c*/ 	.byte	0x04, 0x12
        /*000e*/ 	.short	(.L_3 - .L_2)
	.align		4
.L_2:
        /*0010*/ 	.word	index@(triton_poi_fused__unsafe_index_add_mul_sub_118)
        /*0014*/ 	.word	0x00000000


	//----- nvinfo : EIATTR_FRAME_SIZE
	.align		4
.L_3:
        /*0018*/ 	.byte	0x04, 0x11
        /*001a*/ 	.short	(.L_5 - .L_4)
	.align		4
.L_4:
        /*001c*/ 	.word	index@(triton_poi_fused__unsafe_index_add_mul_sub_118)
        /*0020*/ 	.word	0x00000000


	//----- nvinfo : EIATTR_MIN_STACK_SIZE
	.align		4
.L_5:
        /*0024*/ 	.byte	0x04, 0x12
        /*0026*/ 	.short	(.L_7 - .L_6)
	.align		4
.L_6:
        /*0028*/ 	.word	index@(triton_poi_fused__unsafe_index_add_mul_sub_118)
        /*002c*/ 	.word	0x00000000
.L_7:


//--------------------- .nv.info.triton_poi_fused__unsafe_index_add_mul_sub_118 --------------------------
	.section	.nv.info.triton_poi_fused__unsafe_index_add_mul_sub_118,"",@"SHT_CUDA_INFO"
	.sectionflags	@""
	.align	4


	//----- nvinfo : EIATTR_CUDA_API_VERSION
	.align		4
        /*0000*/ 	.byte	0x04, 0x37
        /*0002*/ 	.short	(.L_9 - .L_8)
.L_8:
        /*0004*/ 	.word	0x0000007c


	//----- nvinfo : EIATTR_KPARAM_INFO
	.align		4
.L_9:
        /*0008*/ 	.byte	0x04, 0x17
        /*000a*/ 	.short	(.L_11 - .L_10)
.L_10:
        /*000c*/ 	.word	0x00000000
        /*0010*/ 	.short	0x0006
        /*0012*/ 	.short	0x0030
        /*0014*/ 	.byte	0x00, 0xf0, 0x11, 0x00


	//----- nvinfo : EIATTR_KPARAM_INFO
	.align		4
.L_11:
        /*0018*/ 	.byte	0x04, 0x17
        /*001a*/ 	.short	(.L_13 - .L_12)
.L_12:
        /*001c*/ 	.word	0x00000000
        /*0020*/ 	.short	0x0005
        /*0022*/ 	.short	0x0028
        /*0024*/ 	.byte	0x00, 0xf4, 0x21, 0x00


	//----- nvinfo : EIATTR_KPARAM_INFO
	.align		4
.L_13:
        /*0028*/ 	.byte	0x04, 0x17
        /*002a*/ 	.short	(.L_15 - .L_14)
.L_14:
        /*002c*/ 	.word	0x00000000
        /*0030*/ 	.short	0x0004
        /*0032*/ 	.short	0x0020
        /*0034*/ 	.byte	0x00, 0xf4, 0x21, 0x00


	//----- nvinfo : EIATTR_KPARAM_INFO
	.align		4
.L_15:
        /*0038*/ 	.byte	0x04, 0x17
        /*003a*/ 	.short	(.L_17 - .L_16)
.L_16:
        /*003c*/ 	.word	0x00000000
        /*0040*/ 	.short	0x0003
        /*0042*/ 	.short	0x0018
        /*0044*/ 	.byte	0x00, 0xf4, 0x21, 0x00


	//----- nvinfo : EIATTR_KPARAM_INFO
	.align		4
.L_17:
        /*0048*/ 	.byte	0x04, 0x17
        /*004a*/ 	.short	(.L_19 - .L_18)
.L_18:
        /*004c*/ 	.word	0x00000000
        /*0050*/ 	.short	0x0002
        /*0052*/ 	.short	0x0010
        /*0054*/ 	.byte	0x00, 0xf4, 0x21, 0x00


	//----- nvinfo : EIATTR_KPARAM_INFO
	.align		4
.L_19:
        /*0058*/ 	.byte	0x04, 0x17
        /*005a*/ 	.short	(.L_21 - .L_20)
.L_20:
        /*005c*/ 	.word	0x00000000
        /*0060*/ 	.short	0x0001
        /*0062*/ 	.short	0x0008
        /*0064*/ 	.byte	0x00, 0xf4, 0x21, 0x00


	//----- nvinfo : EIATTR_KPARAM_INFO
	.align		4
.L_21:
        /*0068*/ 	.byte	0x04, 0x17
        /*006a*/ 	.short	(.L_23 - .L_22)
.L_22:
        /*006c*/ 	.word	0x00000000
        /*0070*/ 	.short	0x0000
        /*0072*/ 	.short	0x0000
        /*0074*/ 	.byte	0x00, 0xf4, 0x21, 0x00


	//----- nvinfo : EIATTR_SPARSE_MMA_MASK
	.align		4
.L_23:
        /*0078*/ 	.byte	0x03, 0x50
        /*007a*/ 	.short	0x0000


	//----- nvinfo : EIATTR_MAXREG_COUNT
	.align		4
        /*007c*/ 	.byte	0x03, 0x1b
        /*007e*/ 	.short	0x00ff


	//----- nvinfo : EIATTR_EXIT_INSTR_OFFSETS
	.align		4
        /*0080*/ 	.byte	0x04, 0x1c
        /*0082*/ 	.short	(.L_25 - .L_24)


	//   ....[0]....
.L_24:
        /*0084*/ 	.word	0x000004e0


	//----- nvinfo : EIATTR_REQNTID
	.align		4
.L_25:
        /*0088*/ 	.byte	0x04, 0x10
        /*008a*/ 	.short	(.L_27 - .L_26)
.L_26:
        /*008c*/ 	.word	0x00000080
        /*0090*/ 	.word	0x00000001
        /*0094*/ 	.word	0x00000001


	//----- nvinfo : EIATTR_CBANK_PARAM_SIZE
	.align		4
.L_27:
        /*0098*/ 	.byte	0x03, 0x19
        /*009a*/ 	.short	0x0034


	//----- nvinfo : EIATTR_PARAM_CBANK
	.align		4
        /*009c*/ 	.byte	0x04, 0x0a
        /*009e*/ 	.short	(.L_29 - .L_28)
	.align		4
.L_28:
        /*00a0*/ 	.word	index@(.nv.constant0.triton_poi_fused__unsafe_index_add_mul_sub_118)
        /*00a4*/ 	.short	0x0210
        /*00a6*/ 	.short	0x0034


	//----- nvinfo : EIATTR_SW_WAR
	.align		4
.L_29:
        /*00a8*/ 	.byte	0x04, 0x36
        /*00aa*/ 	.short	(.L_31 - .L_30)
.L_30:
        /*00ac*/ 	.word	0x00000008
.L_31:


//--------------------- .nv.callgraph             --------------------------
	.section	.nv.callgraph,"",@"SHT_CUDA_CALLGRAPH"
	.align	4
	.sectionentsize	8
	.align		4
        /*0000*/ 	.word	0x00000000
	.align		4
        /*0004*/ 	.word	0xffffffff
	.align		4
        /*0008*/ 	.word	0x00000000
	.align		4
        /*000c*/ 	.word	0xfffffffe
	.align		4
        /*0010*/ 	.word	0x00000000
	.align		4
        /*0014*/ 	.word	0xfffffffd
	.align		4
        /*0018*/ 	.word	0x00000000
	.align		4
        /*001c*/ 	.word	0xfffffffc


//--------------------- .text.triton_poi_fused__unsafe_index_add_mul_sub_118 --------------------------
	.section	.text.triton_poi_fused__unsafe_index_add_mul_sub_118,"ax",@progbits
	.align	128
        .global         triton_poi_fused__unsafe_index_add_mul_sub_118
        .type           triton_poi_fused__unsafe_index_add_mul_sub_118,@function
        .size           triton_poi_fused__unsafe_index_add_mul_sub_118,(.L_x_1 - triton_poi_fused__unsafe_index_add_mul_sub_118)
        .other          triton_poi_fused__unsafe_index_add_mul_sub_118,@"STO_CUDA_ENTRY STV_DEFAULT"
triton_poi_fused__unsafe_index_add_mul_sub_118:
.text.triton_poi_fused__unsafe_index_add_mul_sub_118:
[----:B------:R-:W-:Y:S01]  /*0000*/  LDC R1, c[0x0][0x28] ;  /* 0x00000a00ff017b82 */ /* 0x000fe20000000800 */
[----:B------:R-:W1:Y:S07]  /*0010*/  S2R R0, SR_TID.X ;  /* 0x0000000000007919 */ /* 0x000e6e0000002100 */
[----:B------:R-:W2:Y:S01]  /*0020*/  LDC.64 R14, c[0x0][0x210] ;  /* 0x00008400ff0e7b82 */ /* 0x000ea20000000a00 */
[----:B------:R-:W-:Y:S01]  /*0030*/  ULDC.64 UR4, c[0x0][0x208] ;  /* 0x0000820000047ab9 */ /* 0x000fe20000000a00 */
[----:B------:R-:W-:Y:S01]  /*0040*/  ULDC.64 UR6, c[0x0][0x220] ;  /* 0x0000880000067ab9 */ /* 0x000fe20000000a00 */
[----:B------:R-:W3:Y:S05]  /*0050*/  S2R R3, SR_CTAID.X ;  /* 0x0000000000037919 */ /* 0x000eea0000002500 */
[----:B------:R-:W4:Y:S01]  /*0060*/  LDC.64 R8, c[0x0][0x218] ;  /* 0x00008600ff087b82 */ /* 0x000f220000000a00 */
[----:B-1----:R-:W-:-:S05]  /*0070*/  IMAD.SHL.U32 R0, R0, 0x2, RZ ;  /* 0x0000000200007824 */ /* 0x002fca00078e00ff */
[----:B------:R-:W-:-:S05]  /*0080*/  LOP3.LUT R0, R0, 0xfe, RZ, 0xc0, !PT ;  /* 0x000000fe00007812 */ /* 0x000fca00078ec0ff */
[----:B---3--:R-:W-:-:S05]  /*0090*/  IMAD R0, R3, 0x100, R0 ;  /* 0x0000010003007824 */ /* 0x008fca00078e0200 */
[----:B------:R-:W-:-:S04]  /*00a0*/  SHF.R.S32.HI R5, RZ, 0x1f, R0 ;  /* 0x0000001fff057819 */ /* 0x000fc80000011400 */
[----:B------:R-:W-:-:S04]  /*00b0*/  LEA.HI R2, R5, R0, RZ, 0x3 ;  /* 0x0000000005027211 */ /* 0x000fc800078f18ff */
[----:B------:R-:W-:Y:S02]  /*00c0*/  SHF.R.S32.HI R4, RZ, 0x3, R2 ;  /* 0x00000003ff047819 */ /* 0x000fe40000011402 */
[----:B------:R-:W-:Y:S02]  /*00d0*/  LOP3.LUT R7, R2, 0xfffffff8, RZ, 0xc0, !PT ;  /* 0xfffffff802077812 */ /* 0x000fe400078ec0ff */
[----:B------:R-:W-:-:S04]  /*00e0*/  LEA.HI R5, R4, R4, RZ, 0x3 ;  /* 0x0000000404057211 */ /* 0x000fc800078f18ff */
[----:B------:R-:W-:-:S05]  /*00f0*/  LOP3.LUT R5, R5, 0xfffffff8, RZ, 0xc0, !PT ;  /* 0xfffffff805057812 */ /* 0x000fca00078ec0ff */
[----:B------:R-:W-:-:S04]  /*0100*/  IMAD.IADD R5, R4, 0x1, -R5 ;  /* 0x0000000104057824 */ /* 0x000fc800078e0a05 */
[----:B--2---:R-:W-:Y:S02]  /*0110*/  IMAD.WIDE R14, R5, 0x8, R14 ;  /* 0x00000008050e7825 */ /* 0x004fe400078e020e */
[----:B------:R-:W1:Y:S04]  /*0120*/  LDC.64 R4, c[0x0][0x228] ;  /* 0x00008a00ff047b82 */ /* 0x000e680000000a00 */
[----:B------:R-:W2:Y:S01]  /*0130*/  LDG.E.EL.64 R14, desc[UR4][R14.64] ;  /* 0x000000040e0e7981 */ /* 0x000ea2000c2e1b00 */
[----:B------:R-:W-:-:S04]  /*0140*/  IMAD.IADD R12, R0, 0x1, -R7 ;  /* 0x00000001000c7824 */ /* 0x000fc800078e0a07 */
[----:B----4-:R-:W-:-:S06]  /*0150*/  IMAD.WIDE R8, R12, 0x8, R8 ;  /* 0x000000080c087825 */ /* 0x010fcc00078e0208 */
[----:B------:R-:W3:Y:S01]  /*0160*/  LDG.E.EL.128 R8, desc[UR4][R8.64] ;  /* 0x0000000408087981 */ /* 0x000ee2000c2e1d00 */
[----:B-1----:R-:W-:-:S06]  /*0170*/  IMAD.WIDE R4, R12, 0x8, R4 ;  /* 0x000000080c047825 */ /* 0x002fcc00078e0204 */
[----:B------:R-:W4:Y:S01]  /*0180*/  LDG.E.EL.128 R4, desc[UR4][R4.64] ;  /* 0x0000000404047981 */ /* 0x000f22000c2e1d00 */
[----:B------:R-:W-:-:S04]  /*0190*/  SHF.R.S32.HI R3, RZ, 0x17, R3 ;  /* 0x00000017ff037819 */ /* 0x000fc80000011403 */
[----:B------:R-:W-:-:S04]  /*01a0*/  SGXT R3, R3, 0x1 ;  /* 0x000000010303781a */ /* 0x000fc80000000200 */
[----:B------:R-:W-:Y:S02]  /*01b0*/  LEA.HI R3, R3, R0, RZ, 0x6 ;  /* 0x0000000003037211 */ /* 0x000fe400078f30ff */
[----:B--2---:R-:W-:-:S04]  /*01c0*/  SHF.R.U32.HI R13, RZ, 0x1d, R15 ;  /* 0x0000001dff0d7819 */ /* 0x004fc8000001160f */
[----:B------:R-:W-:-:S04]  /*01d0*/  LOP3.LUT R13, R13, 0x4, RZ, 0xc0, !PT ;  /* 0x000000040d0d7812 */ /* 0x000fc800078ec0ff */
[----:B------:R-:W-:Y:S02]  /*01e0*/  IADD3 R16, P0, R14, R13, RZ ;  /* 0x0000000d0e107210 */ /* 0x000fe40007f1e0ff */
[----:B---3--:R-:W-:-:S03]  /*01f0*/  SHF.R.U32.HI R19, RZ, 0x1b, R9 ;  /* 0x0000001bff137819 */ /* 0x008fc60000011609 */
[----:B------:R-:W-:Y:S01]  /*0200*/  IMAD.X R13, RZ, RZ, R15, P0 ;  /* 0x000000ffff0d7224 */ /* 0x000fe200000e060f */
[----:B------:R-:W-:Y:S01]  /*0210*/  LEA R2, P0, R8, UR6, 0x2 ;  /* 0x0000000608027c11 */ /* 0x000fe2000f8010ff */
[----:B------:R-:W-:Y:S01]  /*0220*/  IMAD.SHL.U32 R14, R16, 0x10, RZ ;  /* 0x00000010100e7824 */ /* 0x000fe200078e00ff */
[----:B------:R-:W-:Y:S02]  /*0230*/  SHF.R.U32.HI R15, RZ, 0x1b, R11 ;  /* 0x0000001bff0f7819 */ /* 0x000fe4000001160b */
[----:B------:R-:W-:Y:S02]  /*0240*/  LEA R17, P1, R10, UR6, 0x2 ;  /* 0x000000060a117c11 */ /* 0x000fe4000f8210ff */
[----:B------:R-:W-:Y:S02]  /*0250*/  LEA.HI.X R18, R8, UR7, R9, 0x2, P0 ;  /* 0x0000000708127c11 */ /* 0x000fe400080f1409 */
[----:B------:R-:W-:Y:S02]  /*0260*/  SHF.L.U64.HI R13, R16, 0x4, R13 ;  /* 0x00000004100d7819 */ /* 0x000fe4000001020d */
[----:B------:R-:W-:-:S02]  /*0270*/  LOP3.LUT R15, R15, 0x10, RZ, 0xc0, !PT ;  /* 0x000000100f0f7812 */ /* 0x000fc400078ec0ff */
[----:B----4-:R-:W-:Y:S02]  /*0280*/  LEA R9, P4, R4, UR6, 0x2 ;  /* 0x0000000604097c11 */ /* 0x010fe4000f8810ff */
[----:B------:R-:W-:Y:S02]  /*0290*/  LEA.HI.X R16, R10, UR7, R11, 0x2, P1 ;  /* 0x000000070a107c11 */ /* 0x000fe400088f140b */
[--C-:B------:R-:W-:Y:S02]  /*02a0*/  SHF.R.U32.HI R11, RZ, 0x1b, R5.reuse ;  /* 0x0000001bff0b7819 */ /* 0x100fe40000011605 */
[----:B------:R-:W-:Y:S02]  /*02b0*/  LEA.HI.X R20, R4, UR7, R5, 0x2, P4 ;  /* 0x0000000704147c11 */ /* 0x000fe4000a0f1405 */
[----:B------:R-:W1:Y:S01]  /*02c0*/  LDC.64 R4, c[0x0][0x230] ;  /* 0x00008c00ff047b82 */ /* 0x000e620000000a00 */
[----:B------:R-:W-:Y:S02]  /*02d0*/  IADD3 R8, P2, P3, R14, R17, R15 ;  /* 0x000000110e087210 */ /* 0x000fe40007b5e00f */
[----:B------:R-:W-:-:S02]  /*02e0*/  LOP3.LUT R19, R19, 0x10, RZ, 0xc0, !PT ;  /* 0x0000001013137812 */ /* 0x000fc400078ec0ff */
[----:B------:R-:W-:Y:S02]  /*02f0*/  LEA R15, P4, R6, UR6, 0x2 ;  /* 0x00000006060f7c11 */ /* 0x000fe4000f8810ff */
[----:B------:R-:W-:Y:S02]  /*0300*/  SHF.R.U32.HI R10, RZ, 0x1b, R7 ;  /* 0x0000001bff0a7819 */ /* 0x000fe40000011607 */
[----:B------:R-:W-:Y:S02]  /*0310*/  LOP3.LUT R11, R11, 0x10, RZ, 0xc0, !PT ;  /* 0x000000100b0b7812 */ /* 0x000fe400078ec0ff */
[----:B------:R-:W-:Y:S02]  /*0320*/  IADD3 R2, P0, P1, R14, R2, R19 ;  /* 0x000000020e027210 */ /* 0x000fe4000791e013 */
[----:B------:R-:W-:Y:S02]  /*0330*/  LEA.HI.X R22, R6, UR7, R7, 0x2, P4 ;  /* 0x0000000706167c11 */ /* 0x000fe4000a0f1407 */
[----:B------:R-:W-:-:S02]  /*0340*/  LOP3.LUT R7, R10, 0x10, RZ, 0xc0, !PT ;  /* 0x000000100a077812 */ /* 0x000fc400078ec0ff */
[C---:B------:R-:W-:Y:S02]  /*0350*/  IADD3 R6, P4, P5, R14.reuse, R9, R11 ;  /* 0x000000090e067210 */ /* 0x040fe40007d9e00b */
[----:B------:R-:W-:Y:S02]  /*0360*/  SHF.R.S32.HI R11, RZ, 0x6, R3 ;  /* 0x00000006ff0b7819 */ /* 0x000fe40000011403 */
[----:B------:R-:W-:Y:S02]  /*0370*/  IADD3.X R3, R13, R18, RZ, P0, P1 ;  /* 0x000000120d037210 */ /* 0x000fe400007e24ff */
[----:B------:R-:W-:Y:S01]  /*0380*/  IADD3 R10, P0, P1, R14, R15, R7 ;  /* 0x0000000f0e0a7210 */ /* 0x000fe2000791e007 */
[----:B------:R-:W-:Y:S01]  /*0390*/  IMAD.SHL.U32 R15, R11, 0x10, RZ ;  /* 0x000000100b0f7824 */ /* 0x000fe200078e00ff */
[C---:B------:R-:W-:Y:S02]  /*03a0*/  IADD3.X R9, R13.reuse, R16, RZ, P2, P3 ;  /* 0x000000100d097210 */ /* 0x040fe400017e64ff */
[----:B------:R-:W-:Y:S01]  /*03b0*/  IADD3.X R7, R13, R20, RZ, P4, P5 ;  /* 0x000000140d077210 */ /* 0x000fe200027ea4ff */
[----:B------:R-:W-:Y:S01]  /*03c0*/  IMAD.WIDE R2, R15, 0x4, R2 ;  /* 0x000000040f027825 */ /* 0x000fe200078e0202 */
[----:B------:R-:W-:-:S03]  /*03d0*/  IADD3.X R11, R13, R22, RZ, P0, P1 ;  /* 0x000000160d0b7210 */ /* 0x000fc600007e24ff */
[C---:B------:R-:W-:Y:S02]  /*03e0*/  IMAD.WIDE R8, R15.reuse, 0x4, R8 ;  /* 0x000000040f087825 */ /* 0x040fe400078e0208 */
[----:B------:R-:W2:Y:S02]  /*03f0*/  LDG.E.EL R3, desc[UR4][R2.64] ;  /* 0x0000000402037981 */ /* 0x000ea4000c2e1900 */
[C---:B------:R-:W-:Y:S02]  /*0400*/  IMAD.WIDE R6, R15.reuse, 0x4, R6 ;  /* 0x000000040f067825 */ /* 0x040fe400078e0206 */
[----:B------:R-:W3:Y:S02]  /*0410*/  LDG.E.EL R8, desc[UR4][R8.64] ;  /* 0x0000000408087981 */ /* 0x000ee4000c2e1900 */
[----:B------:R-:W-:Y:S02]  /*0420*/  IMAD.WIDE R10, R15, 0x4, R10 ;  /* 0x000000040f0a7825 */ /* 0x000fe400078e020a */
[----:B------:R-:W2:Y:S02]  /*0430*/  LDG.E.EL R6, desc[UR4][R6.64] ;  /* 0x0000000406067981 */ /* 0x000ea4000c2e1900 */
[----:B-1----:R-:W-:-:S02]  /*0440*/  IMAD.WIDE R4, R12, 0x4, R4 ;  /* 0x000000040c047825 */ /* 0x002fc400078e0204 */
[----:B------:R-:W3:Y:S01]  /*0450*/  LDG.E.EL R11, desc[UR4][R10.64] ;  /* 0x000000040a0b7981 */ /* 0x000ee2000c2e1900 */
[----:B------:R-:W1:Y:S03]  /*0460*/  LDC.64 R12, c[0x0][0x238] ;  /* 0x00008e00ff0c7b82 */ /* 0x000e660000000a00 */
[----:B------:R-:W4:Y:S01]  /*0470*/  LDG.E.EL.64 R4, desc[UR4][R4.64] ;  /* 0x0000000404047981 */ /* 0x000f22000c2e1b00 */
[----:B-1----:R-:W-:-:S04]  /*0480*/  IMAD.WIDE R12, R0, 0x4, R12 ;  /* 0x00000004000c7825 */ /* 0x002fc800078e020c */
[----:B--2---:R-:W-:Y:S01]  /*0490*/  FADD R14, -R3, R6 ;  /* 0x00000006030e7221 */ /* 0x004fe20000000100 */
[----:B---3--:R-:W-:-:S03]  /*04a0*/  FADD R15, -R8, R11 ;  /* 0x0000000b080f7221 */ /* 0x008fc60000000100 */
[----:B----4-:R-:W-:Y:S01]  /*04b0*/  FFMA R14, R4, R14, R3 ;  /* 0x0000000e040e7223 */ /* 0x010fe20000000003 */
[----:B------:R-:W-:-:S05]  /*04c0*/  FFMA R15, R5, R15, R8 ;  /* 0x0000000f050f7223 */ /* 0x000fca0000000008 */
[----:B------:R-:W-:Y:S01]  /*04d0*/  STG.E.64 desc[UR4][R12.64], R14 ;  /* 0x0000000e0c007986 */ /* 0x000fe2000c101b04 */
[----:B------:R-:W-:Y:S05]  /*04e0*/  EXIT ;  /* 0x000000000000794d */ /* 0x000fea0003800000 */
.L_x_0:
[----:B------:R-:W-:-:S00]  /*04f0*/  BRA `(.L_x_0) ;  /* 0xfffffffc00fc7947 */ /* 0x000fc0000383ffff */
[----:B------:R-:W-:-:S00]  /*0500*/  NOP ;  /* 0x0000000000007918 */ /* 0x000fc00000000000 */
[----:B------:R-:W-:-:S00]  /*0510*/  NOP ;  /* 0x0000000000007918 */ /* 0x000fc00000000000 */
[----:B------:R-:W-:-:S00]  /*0520*/  NOP ;  /* 0x0000000000007918 */ /* 0x000fc00000000000 */
[----:B------:R-:W-:-:S00]  /*0530*/  NOP ;  /* 0x0000000000007918 */ /* 0x000fc00000000000 */
[----:B------:R-:W-:-:S00]  /*0540*/  NOP ;  /* 0x0000000000007918 */ /* 0x000fc00000000000 */
[----:B------:R-:W-:-:S00]  /*0550*/  NOP ;  /* 0x0000000000007918 */ /* 0x000fc00000000000 */
[----:B------:R-:W-:-:S00]  /*0560*/  NOP ;  /* 0x0000000000007918 */ /* 0x000fc00000000000 */
[----:B------:R-:W-:-:S00]  /*0570*/  NOP ;  /* 0x0000000000007918 */ /* 0x000fc00000000000 */
.L_x_1:


//--------------------- .nv.constant0.triton_poi_fused__unsafe_index_add_mul_sub_118 --------------------------
	.section	.nv.constant0.triton_poi_fused__unsafe_index_add_mul_sub_118,"a",@progbits
	.sectionflags	@""
	.align	4
.nv.constant0.triton_poi_fused__unsafe_index_add_mul_sub_118:
	.zero		580
